//
// Generated by NVIDIA NVVM Compiler
//
// Compiler Build ID: CL-36424714
// Cuda compilation tools, release 13.0, V13.0.88
// Based on NVVM 20.0.0
//

.version 9.0
.target sm_100
.address_size 64

	// .globl	_Z18matrixMulSharedMemPfS_S_iii
// _ZZ18matrixMulSharedMemPfS_S_iiiE2As has been demoted
// _ZZ18matrixMulSharedMemPfS_S_iiiE2Bs has been demoted

.visible .entry _Z18matrixMulSharedMemPfS_S_iii(
	.param .u64 .ptr .align 1 _Z18matrixMulSharedMemPfS_S_iii_param_0,
	.param .u64 .ptr .align 1 _Z18matrixMulSharedMemPfS_S_iii_param_1,
	.param .u64 .ptr .align 1 _Z18matrixMulSharedMemPfS_S_iii_param_2,
	.param .u32 _Z18matrixMulSharedMemPfS_S_iii_param_3,
	.param .u32 _Z18matrixMulSharedMemPfS_S_iii_param_4,
	.param .u32 _Z18matrixMulSharedMemPfS_S_iii_param_5
)
{
	.reg .pred 	%p<12>;
	.reg .b32 	%r<42>;
	.reg .b32 	%f<111>;
	.reg .b64 	%rd<24>;
	// demoted variable
	.shared .align 4 .b8 _ZZ18matrixMulSharedMemPfS_S_iiiE2As[4224];
	// demoted variable
	.shared .align 4 .b8 _ZZ18matrixMulSharedMemPfS_S_iiiE2Bs[4224];
	ld.param.u64 	%rd9, [_Z18matrixMulSharedMemPfS_S_iii_param_0];
	ld.param.u64 	%rd10, [_Z18matrixMulSharedMemPfS_S_iii_param_1];
	ld.param.u64 	%rd11, [_Z18matrixMulSharedMemPfS_S_iii_param_2];
	ld.param.u32 	%r18, [_Z18matrixMulSharedMemPfS_S_iii_param_3];
	ld.param.u32 	%r19, [_Z18matrixMulSharedMemPfS_S_iii_param_4];
	ld.param.u32 	%r20, [_Z18matrixMulSharedMemPfS_S_iii_param_5];
	cvta.to.global.u64 	%rd12, %rd11;
	mov.u32 	%r40, %tid.y;
	mov.u32 	%r39, %tid.x;
	mov.u32 	%r21, %ctaid.y;
	mov.u32 	%r22, %ctaid.x;
	shl.b32 	%r23, %r21, 5;
	add.s32 	%r3, %r23, %r40;
	shl.b32 	%r24, %r22, 5;
	add.s32 	%r25, %r24, %r39;
	cvt.u64.u32 	%rd1, %r25;
	mul.lo.s32 	%r26, %r19, %r3;
	cvt.s64.s32 	%rd13, %r26;
	add.s64 	%rd14, %rd13, %rd1;
	shl.b64 	%rd15, %rd14, 2;
	add.s64 	%rd2, %rd12, %rd15;
	setp.lt.s32 	%p1, %r20, 1;
	mov.f32 	%f110, 0f00000000;
	@%p1 bra 	$L__BB0_7;
	cvt.u32.u64 	%r4, %rd1;
	mul.lo.s32 	%r28, %r40, 132;
	mov.u32 	%r29, _ZZ18matrixMulSharedMemPfS_S_iiiE2As;
	add.s32 	%r5, %r29, %r28;
	shl.b32 	%r30, %r39, 2;
	add.s32 	%r6, %r5, %r30;
	mad.lo.s32 	%r31, %r20, %r3, %r39;
	mov.u32 	%r32, _ZZ18matrixMulSharedMemPfS_S_iiiE2Bs;
	add.s32 	%r8, %r32, %r30;
	add.s32 	%r7, %r8, %r28;
	mul.lo.s32 	%r33, %r19, %r40;
	cvt.u64.u32 	%rd16, %r33;
	add.s64 	%rd3, %rd16, %rd1;
	shl.b32 	%r9, %r19, 5;
	mul.wide.u32 	%rd17, %r31, 4;
	cvta.to.global.u64 	%rd18, %rd9;
	add.s64 	%rd23, %rd18, %rd17;
	cvta.to.global.u64 	%rd5, %rd10;
	mov.f32 	%f110, 0f00000000;
	mov.b32 	%r38, 0;
	mov.u32 	%r41, %r38;
$L__BB0_2:
	setp.ge.s32 	%p2, %r3, %r18;
	cvt.s64.s32 	%rd7, %r38;
	setp.ge.s32 	%p3, %r39, %r20;
	mov.f32 	%f108, 0f00000000;
	or.pred  	%p4, %p3, %p2;
	@%p4 bra 	$L__BB0_4;
	ld.global.f32 	%f108, [%rd23];
$L__BB0_4:
	setp.ge.s32 	%p5, %r4, %r19;
	st.shared.f32 	[%r6], %f108;
	setp.ge.s32 	%p6, %r40, %r20;
	mov.f32 	%f109, 0f00000000;
	or.pred  	%p7, %p6, %p5;
	@%p7 bra 	$L__BB0_6;
	add.s64 	%rd19, %rd3, %rd7;
	shl.b64 	%rd20, %rd19, 2;
	add.s64 	%rd21, %rd5, %rd20;
	ld.global.f32 	%f109, [%rd21];
$L__BB0_6:
	cvt.u32.u64 	%r36, %rd7;
	st.shared.f32 	[%r7], %f109;
	bar.sync 	0;
	ld.shared.f32 	%f12, [%r5];
	ld.shared.f32 	%f13, [%r8];
	fma.rn.f32 	%f14, %f12, %f13, %f110;
	ld.shared.f32 	%f15, [%r5+4];
	ld.shared.f32 	%f16, [%r8+132];
	fma.rn.f32 	%f17, %f15, %f16, %f14;
	ld.shared.f32 	%f18, [%r5+8];
	ld.shared.f32 	%f19, [%r8+264];
	fma.rn.f32 	%f20, %f18, %f19, %f17;
	ld.shared.f32 	%f21, [%r5+12];
	ld.shared.f32 	%f22, [%r8+396];
	fma.rn.f32 	%f23, %f21, %f22, %f20;
	ld.shared.f32 	%f24, [%r5+16];
	ld.shared.f32 	%f25, [%r8+528];
	fma.rn.f32 	%f26, %f24, %f25, %f23;
	ld.shared.f32 	%f27, [%r5+20];
	ld.shared.f32 	%f28, [%r8+660];
	fma.rn.f32 	%f29, %f27, %f28, %f26;
	ld.shared.f32 	%f30, [%r5+24];
	ld.shared.f32 	%f31, [%r8+792];
	fma.rn.f32 	%f32, %f30, %f31, %f29;
	ld.shared.f32 	%f33, [%r5+28];
	ld.shared.f32 	%f34, [%r8+924];
	fma.rn.f32 	%f35, %f33, %f34, %f32;
	ld.shared.f32 	%f36, [%r5+32];
	ld.shared.f32 	%f37, [%r8+1056];
	fma.rn.f32 	%f38, %f36, %f37, %f35;
	ld.shared.f32 	%f39, [%r5+36];
	ld.shared.f32 	%f40, [%r8+1188];
	fma.rn.f32 	%f41, %f39, %f40, %f38;
	ld.shared.f32 	%f42, [%r5+40];
	ld.shared.f32 	%f43, [%r8+1320];
	fma.rn.f32 	%f44, %f42, %f43, %f41;
	ld.shared.f32 	%f45, [%r5+44];
	ld.shared.f32 	%f46, [%r8+1452];
	fma.rn.f32 	%f47, %f45, %f46, %f44;
	ld.shared.f32 	%f48, [%r5+48];
	ld.shared.f32 	%f49, [%r8+1584];
	fma.rn.f32 	%f50, %f48, %f49, %f47;
	ld.shared.f32 	%f51, [%r5+52];
	ld.shared.f32 	%f52, [%r8+1716];
	fma.rn.f32 	%f53, %f51, %f52, %f50;
	ld.shared.f32 	%f54, [%r5+56];
	ld.shared.f32 	%f55, [%r8+1848];
	fma.rn.f32 	%f56, %f54, %f55, %f53;
	ld.shared.f32 	%f57, [%r5+60];
	ld.shared.f32 	%f58, [%r8+1980];
	fma.rn.f32 	%f59, %f57, %f58, %f56;
	ld.shared.f32 	%f60, [%r5+64];
	ld.shared.f32 	%f61, [%r8+2112];
	fma.rn.f32 	%f62, %f60, %f61, %f59;
	ld.shared.f32 	%f63, [%r5+68];
	ld.shared.f32 	%f64, [%r8+2244];
	fma.rn.f32 	%f65, %f63, %f64, %f62;
	ld.shared.f32 	%f66, [%r5+72];
	ld.shared.f32 	%f67, [%r8+2376];
	fma.rn.f32 	%f68, %f66, %f67, %f65;
	ld.shared.f32 	%f69, [%r5+76];
	ld.shared.f32 	%f70, [%r8+2508];
	fma.rn.f32 	%f71, %f69, %f70, %f68;
	ld.shared.f32 	%f72, [%r5+80];
	ld.shared.f32 	%f73, [%r8+2640];
	fma.rn.f32 	%f74, %f72, %f73, %f71;
	ld.shared.f32 	%f75, [%r5+84];
	ld.shared.f32 	%f76, [%r8+2772];
	fma.rn.f32 	%f77, %f75, %f76, %f74;
	ld.shared.f32 	%f78, [%r5+88];
	ld.shared.f32 	%f79, [%r8+2904];
	fma.rn.f32 	%f80, %f78, %f79, %f77;
	ld.shared.f32 	%f81, [%r5+92];
	ld.shared.f32 	%f82, [%r8+3036];
	fma.rn.f32 	%f83, %f81, %f82, %f80;
	ld.shared.f32 	%f84, [%r5+96];
	ld.shared.f32 	%f85, [%r8+3168];
	fma.rn.f32 	%f86, %f84, %f85, %f83;
	ld.shared.f32 	%f87, [%r5+100];
	ld.shared.f32 	%f88, [%r8+3300];
	fma.rn.f32 	%f89, %f87, %f88, %f86;
	ld.shared.f32 	%f90, [%r5+104];
	ld.shared.f32 	%f91, [%r8+3432];
	fma.rn.f32 	%f92, %f90, %f91, %f89;
	ld.shared.f32 	%f93, [%r5+108];
	ld.shared.f32 	%f94, [%r8+3564];
	fma.rn.f32 	%f95, %f93, %f94, %f92;
	ld.shared.f32 	%f96, [%r5+112];
	ld.shared.f32 	%f97, [%r8+3696];
	fma.rn.f32 	%f98, %f96, %f97, %f95;
	ld.shared.f32 	%f99, [%r5+116];
	ld.shared.f32 	%f100, [%r8+3828];
	fma.rn.f32 	%f101, %f99, %f100, %f98;
	ld.shared.f32 	%f102, [%r5+120];
	ld.shared.f32 	%f103, [%r8+3960];
	fma.rn.f32 	%f104, %f102, %f103, %f101;
	ld.shared.f32 	%f105, [%r5+124];
	ld.shared.f32 	%f106, [%r8+4092];
	fma.rn.f32 	%f110, %f105, %f106, %f104;
	bar.sync 	0;
	add.s32 	%r41, %r41, 32;
	add.s32 	%r40, %r40, 32;
	add.s32 	%r39, %r39, 32;
	add.s32 	%r38, %r36, %r9;
	add.s64 	%rd23, %rd23, 128;
	setp.lt.s32 	%p8, %r41, %r20;
	@%p8 bra 	$L__BB0_2;
$L__BB0_7:
	cvt.u32.u64 	%r37, %rd1;
	setp.ge.s32 	%p9, %r3, %r18;
	setp.ge.s32 	%p10, %r37, %r19;
	or.pred  	%p11, %p9, %p10;
	@%p11 bra 	$L__BB0_9;
	st.global.f32 	[%rd2], %f110;
$L__BB0_9:
	ret;

}


// ===== COMPILED SASS (sm_100) =====

	.target	sm_100

	.elftype	@"ET_EXEC"


//--------------------- .note.nv.tkinfo           --------------------------
	.section	.note.nv.tkinfo,"",@"SHT_NOTE"
	.sectionflags	@"SHF_NOTE_NV_TKINFO"
	.tkinfo
        /*0018*/ 	.word	0x00000002
        /*0030*/ 	.string	""
        /*0030*/ 	.string	"ptxas"
        /*0030*/ 	.string	"Cuda compilation tools, release 13.0, V13.0.88"
        /*0030*/ 	.string	"Build cuda_13.0.r13.0/compiler.36424714_0"
        /*0030*/ 	.string	"-arch sm_100 -m 64 "



//--------------------- .note.nv.cuinfo           --------------------------
	.section	.note.nv.cuinfo,"",@"SHT_NOTE"
	.sectionflags	@"SHF_NOTE_NV_CUINFO"
        /*0018*/ 	.short	0x0002
        /*001a*/ 	.short	0x0064
        /*001c*/ 	.short	0x0082
	.zero		2


//--------------------- .nv.info                  --------------------------
	.section	.nv.info,"",@"SHT_CUDA_INFO"
	.align	4


	//----- nvinfo : EIATTR_REGCOUNT
	.align		4
        /*0000*/ 	.byte	0x04, 0x2f
        /*0002*/ 	.short	(.L_1 - .L_0)
	.align		4
.L_0:
        /*0004*/ 	.word	index@(_Z18matrixMulSharedMemPfS_S_iii)
        /*0008*/ 	.word	0x0000001e


	//----- nvinfo : EIATTR_FRAME_SIZE
	.align		4
.L_1:
        /*000c*/ 	.byte	0x04, 0x11
        /*000e*/ 	.short	(.L_3 - .L_2)
	.align		4
.L_2:
        /*0010*/ 	.word	index@(_Z18matrixMulSharedMemPfS_S_iii)
        /*0014*/ 	.word	0x00000000


	//----- nvinfo : EIATTR_MIN_STACK_SIZE
	.align		4
.L_3:
        /*0018*/ 	.byte	0x04, 0x12
        /*001a*/ 	.short	(.L_5 - .L_4)
	.align		4
.L_4:
        /*001c*/ 	.word	index@(_Z18matrixMulSharedMemPfS_S_iii)
        /*0020*/ 	.word	0x00000000
.L_5:


//--------------------- .nv.compat                --------------------------
	.section	.nv.compat,"",@"SHT_CUDA_COMPAT_INFO"
	.align	4
        /*0000*/ 	.byte	0x02, 0x09, 0x00, 0x00, 0x02, 0x02, 0x01, 0x00, 0x02, 0x05, 0x05, 0x00, 0x03, 0x07, 0x01, 0x01
        /*0010*/ 	.byte	0x02, 0x03, 0x00, 0x00, 0x02, 0x06, 0x01, 0x00, 0x04, 0x0b, 0x08, 0x00, 0x09, 0x00, 0x00, 0x00
        /*0020*/ 	.byte	0x00, 0x00, 0x00, 0x00


//--------------------- .nv.info._Z18matrixMulSharedMemPfS_S_iii --------------------------
	.section	.nv.info._Z18matrixMulSharedMemPfS_S_iii,"",@"SHT_CUDA_INFO"
	.sectionflags	@""
	.align	4


	//----- nvinfo : EIATTR_CUDA_API_VERSION
	.align		4
        /*0000*/ 	.byte	0x04, 0x37
        /*0002*/ 	.short	(.L_7 - .L_6)
.L_6:
        /*0004*/ 	.word	0x00000082


	//----- nvinfo : EIATTR_KPARAM_INFO
	.align		4
.L_7:
        /*0008*/ 	.byte	0x04, 0x17
        /*000a*/ 	.short	(.L_9 - .L_8)
.L_8:
        /*000c*/ 	.word	0x00000000
        /*0010*/ 	.short	0x0005
        /*0012*/ 	.short	0x0020
        /*0014*/ 	.byte	0x00, 0xf0, 0x11, 0x00


	//----- nvinfo : EIATTR_KPARAM_INFO
	.align		4
.L_9:
        /*0018*/ 	.byte	0x04, 0x17
        /*001a*/ 	.short	(.L_11 - .L_10)
.L_10:
        /*001c*/ 	.word	0x00000000
        /*0020*/ 	.short	0x0004
        /*0022*/ 	.short	0x001c
        /*0024*/ 	.byte	0x00, 0xf0, 0x11, 0x00


	//----- nvinfo : EIATTR_KPARAM_INFO
	.align		4
.L_11:
        /*0028*/ 	.byte	0x04, 0x17
        /*002a*/ 	.short	(.L_13 - .L_12)
.L_12:
        /*002c*/ 	.word	0x00000000
        /*0030*/ 	.short	0x0003
        /*0032*/ 	.short	0x0018
        /*0034*/ 	.byte	0x00, 0xf0, 0x11, 0x00


	//----- nvinfo : EIATTR_KPARAM_INFO
	.align		4
.L_13:
        /*0038*/ 	.byte	0x04, 0x17
        /*003a*/ 	.short	(.L_15 - .L_14)
.L_14:
        /*003c*/ 	.word	0x00000000
        /*0040*/ 	.short	0x0002
        /*0042*/ 	.short	0x0010
        /*0044*/ 	.byte	0x00, 0xf5, 0x21, 0x00


	//----- nvinfo : EIATTR_KPARAM_INFO
	.align		4
.L_15:
        /*0048*/ 	.byte	0x04, 0x17
        /*004a*/ 	.short	(.L_17 - .L_16)
.L_16:
        /*004c*/ 	.word	0x00000000
        /*0050*/ 	.short	0x0001
        /*0052*/ 	.short	0x0008
        /*0054*/ 	.byte	0x00, 0xf5, 0x21, 0x00


	//----- nvinfo : EIATTR_KPARAM_INFO
	.align		4
.L_17:
        /*0058*/ 	.byte	0x04, 0x17
        /*005a*/ 	.short	(.L_19 - .L_18)
.L_18:
        /*005c*/ 	.word	0x00000000
        /*0060*/ 	.short	0x0000
        /*0062*/ 	.short	0x0000
        /*0064*/ 	.byte	0x00, 0xf5, 0x21, 0x00


	//----- nvinfo : EIATTR_SPARSE_MMA_MASK
	.align		4
.L_19:
        /*0068*/ 	.byte	0x03, 0x50
        /*006a*/ 	.short	0x0000


	//----- nvinfo : EIATTR_MAXREG_COUNT
	.align		4
        /*006c*/ 	.byte	0x03, 0x1b
        /*006e*/ 	.short	0x00ff


	//----- nvinfo : EIATTR_NUM_BARRIERS
	.align		4
        /*0070*/ 	.byte	0x02, 0x4c
        /*0072*/ 	.byte	0x01
	.zero		1


	//----- nvinfo : EIATTR_MERCURY_ISA_VERSION
	.align		4
        /*0074*/ 	.byte	0x03, 0x5f
        /*0076*/ 	.short	0x0101


	//----- nvinfo : EIATTR_VRC_CTA_INIT_COUNT
	.align		4
        /*0078*/ 	.byte	0x02, 0x4a
	.zero		1
	.zero		1


	//----- nvinfo : EIATTR_EXIT_INSTR_OFFSETS
	.align		4
        /*007c*/ 	.byte	0x04, 0x1c
        /*007e*/ 	.short	(.L_21 - .L_20)


	//   ....[0]....
.L_20:
        /*0080*/ 	.word	0x00000a50


	//   ....[1]....
        /*0084*/ 	.word	0x00000a70


	//----- nvinfo : EIATTR_CBANK_PARAM_SIZE
	.align		4
.L_21:
        /*0088*/ 	.byte	0x03, 0x19
        /*008a*/ 	.short	0x0024


	//----- nvinfo : EIATTR_PARAM_CBANK
	.align		4
        /*008c*/ 	.byte	0x04, 0x0a
        /*008e*/ 	.short	(.L_23 - .L_22)
	.align		4
.L_22:
        /*0090*/ 	.word	index@(.nv.constant0._Z18matrixMulSharedMemPfS_S_iii)
        /*0094*/ 	.short	0x0380
        /*0096*/ 	.short	0x0024


	//----- nvinfo : EIATTR_SW_WAR
	.align		4
.L_23:
        /*0098*/ 	.byte	0x04, 0x36
        /*009a*/ 	.short	(.L_25 - .L_24)
.L_24:
        /*009c*/ 	.word	0x00000008
.L_25:


//--------------------- .nv.callgraph             --------------------------
	.section	.nv.callgraph,"",@"SHT_CUDA_CALLGRAPH"
	.align	4
	.sectionentsize	8
	.align		4
        /*0000*/ 	.word	0x00000000
	.align		4
        /*0004*/ 	.word	0xffffffff
	.align		4
        /*0008*/ 	.word	0x00000000
	.align		4
        /*000c*/ 	.word	0xfffffffe
	.align		4
        /*0010*/ 	.word	0x00000000
	.align		4
        /*0014*/ 	.word	0xfffffffd
	.align		4
        /*0018*/ 	.word	0x00000000
	.align		4
        /*001c*/ 	.word	0xfffffffc


//--------------------- .text._Z18matrixMulSharedMemPfS_S_iii --------------------------
	.section	.text._Z18matrixMulSharedMemPfS_S_iii,"ax",@progbits
	.align	128
        .global         _Z18matrixMulSharedMemPfS_S_iii
        .type           _Z18matrixMulSharedMemPfS_S_iii,@function
        .size           _Z18matrixMulSharedMemPfS_S_iii,(.L_x_3 - _Z18matrixMulSharedMemPfS_S_iii)
        .other          _Z18matrixMulSharedMemPfS_S_iii,@"STO_CUDA_ENTRY STV_DEFAULT"
_Z18matrixMulSharedMemPfS_S_iii:
.text._Z18matrixMulSharedMemPfS_S_iii:
[----:B------:R-:W-:Y:S01]  /*0000*/  LDC R1, c[0x0][0x37c] ;  /* 0x0000df00ff017b82 */ /* 0x000fe20000000800 */
[----:B------:R-:W0:Y:S01]  /*0010*/  S2R R10, SR_TID.Y ;  /* 0x00000000000a7919 */ /* 0x000e220000002200 */
[----:B------:R-:W1:Y:S01]  /*0020*/  LDCU UR6, c[0x0][0x39c] ;  /* 0x00007380ff0677ac */ /* 0x000e620008000800 */
[----:B------:R-:W-:Y:S01]  /*0030*/  HFMA2 R17, -RZ, RZ, 0, 0 ;  /* 0x00000000ff117431 */ /* 0x000fe200000001ff */
[----:B------:R-:W0:Y:S01]  /*0040*/  S2R R3, SR_CTAID.Y ;  /* 0x0000000000037919 */ /* 0x000e220000002600 */
[----:B------:R-:W2:Y:S01]  /*0050*/  LDCU UR7, c[0x0][0x3a0] ;  /* 0x00007400ff0777ac */ /* 0x000ea20008000800 */
[----:B------:R-:W3:Y:S01]  /*0060*/  S2R R9, SR_TID.X ;  /* 0x0000000000097919 */ /* 0x000ee20000002100 */
[----:B------:R-:W4:Y:S01]  /*0070*/  LDCU.64 UR4, c[0x0][0x390] ;  /* 0x00007200ff0477ac */ /* 0x000f220008000a00 */
[----:B------:R-:W3:Y:S01]  /*0080*/  S2R R8, SR_CTAID.X ;  /* 0x0000000000087919 */ /* 0x000ee20000002500 */
[----:B------:R-:W0:Y:S01]  /*0090*/  LDCU.64 UR8, c[0x0][0x358] ;  /* 0x00006b00ff0877ac */ /* 0x000e220008000a00 */
[----:B--2---:R-:W-:Y:S01]  /*00a0*/  UISETP.GE.AND UP0, UPT, UR7, 0x1, UPT ;  /* 0x000000010700788c */ /* 0x004fe2000bf06270 */
[----:B0-----:R-:W-:-:S05]  /*00b0*/  LEA R0, R3, R10, 0x5 ;  /* 0x0000000a03007211 */ /* 0x001fca00078e28ff */
[----:B-1----:R-:W-:Y:S01]  /*00c0*/  IMAD R3, R0, UR6, RZ ;  /* 0x0000000600037c24 */ /* 0x002fe2000f8e02ff */
[----:B---3--:R-:W-:-:S04]  /*00d0*/  LEA R8, R8, R9, 0x5 ;  /* 0x0000000908087211 */ /* 0x008fc800078e28ff */
[----:B------:R-:W-:-:S04]  /*00e0*/  IADD3 R4, P0, PT, R8, R3, RZ ;  /* 0x0000000308047210 */ /* 0x000fc80007f1e0ff */
[----:B------:R-:W-:Y:S02]  /*00f0*/  LEA.HI.X.SX32 R3, R3, RZ, 0x1, P0 ;  /* 0x000000ff03037211 */ /* 0x000fe400000f0eff */
[----:B----4-:R-:W-:-:S04]  /*0100*/  LEA R2, P0, R4, UR4, 0x2 ;  /* 0x0000000404027c11 */ /* 0x010fc8000f8010ff */
[----:B------:R-:W-:Y:S01]  /*0110*/  LEA.HI.X R3, R4, UR5, R3, 0x2, P0 ;  /* 0x0000000504037c11 */ /* 0x000fe200080f1403 */
[----:B------:R-:W-:Y:S08]  /*0120*/  BRA.U !UP0, `(.L_x_0) ;  /* 0x00000009083c7547 */ /* 0x000ff0000b800000 */
[----:B------:R-:W0:Y:S01]  /*0130*/  S2R R13, SR_CgaCtaId ;  /* 0x00000000000d7919 */ /* 0x000e220000008800 */
[----:B------:R-:W1:Y:S01]  /*0140*/  LDC.64 R4, c[0x0][0x380] ;  /* 0x0000e000ff047b82 */ /* 0x000e620000000a00 */
[----:B------:R-:W-:Y:S01]  /*0150*/  MOV R6, 0x400 ;  /* 0x0000040000067802 */ /* 0x000fe20000000f00 */
[----:B------:R-:W2:Y:S01]  /*0160*/  LDCU UR4, c[0x0][0x398] ;  /* 0x00007300ff0477ac */ /* 0x000ea20008000800 */
[----:B------:R-:W-:Y:S01]  /*0170*/  IMAD R7, R0, UR7, R9 ;  /* 0x0000000700077c24 */ /* 0x000fe2000f8e0209 */
[----:B------:R-:W-:Y:S02]  /*0180*/  MOV R17, RZ ;  /* 0x000000ff00117202 */ /* 0x000fe40000000f00 */
[----:B------:R-:W-:Y:S01]  /*0190*/  IADD3 R12, PT, PT, R6, 0x1080, RZ ;  /* 0x00001080060c7810 */ /* 0x000fe20007ffe0ff */
[----:B------:R-:W3:Y:S01]  /*01a0*/  LDCU UR10, c[0x0][0x3a0] ;  /* 0x00007400ff0a77ac */ /* 0x000ee20008000800 */
[----:B------:R-:W-:Y:S01]  /*01b0*/  UMOV UR5, URZ ;  /* 0x000000ff00057c82 */ /* 0x000fe20008000000 */
[----:B--2---:R-:W-:Y:S01]  /*01c0*/  ISETP.GE.AND P1, PT, R0, UR4, PT ;  /* 0x0000000400007c0c */ /* 0x004fe2000bf26270 */
[----:B------:R-:W-:Y:S01]  /*01d0*/  UMOV UR4, URZ ;  /* 0x000000ff00047c82 */ /* 0x000fe20008000000 */
[----:B0-----:R-:W-:Y:S01]  /*01e0*/  LEA R11, R13, R6, 0x18 ;  /* 0x000000060d0b7211 */ /* 0x001fe200078ec0ff */
[----:B-1----:R-:W-:Y:S01]  /*01f0*/  IMAD.WIDE.U32 R6, R7, 0x4, R4 ;  /* 0x0000000407067825 */ /* 0x002fe200078e0004 */
[----:B------:R-:W-:-:S03]  /*0200*/  LEA R14, R13, R12, 0x18 ;  /* 0x0000000c0d0e7211 */ /* 0x000fc600078ec0ff */
[C---:B------:R-:W-:Y:S01]  /*0210*/  IMAD R13, R10.reuse, UR6, RZ ;  /* 0x000000060a0d7c24 */ /* 0x040fe2000f8e02ff */
[----:B------:R-:W0:Y:S01]  /*0220*/  LDCU UR6, c[0x0][0x39c] ;  /* 0x00007380ff0677ac */ /* 0x000e220008000800 */
[----:B------:R-:W-:-:S03]  /*0230*/  IMAD R12, R10, 0x84, R11 ;  /* 0x000000840a0c7824 */ /* 0x000fc600078e020b */
[----:B------:R-:W-:Y:S02]  /*0240*/  IADD3 R11, P0, PT, R13, R8, RZ ;  /* 0x000000080d0b7210 */ /* 0x000fe40007f1e0ff */
[C---:B------:R-:W-:Y:S02]  /*0250*/  LEA R13, R9.reuse, R14, 0x2 ;  /* 0x0000000e090d7211 */ /* 0x040fe400078e10ff */
[----:B------:R-:W-:Y:S02]  /*0260*/  LEA R15, R9, R12, 0x2 ;  /* 0x0000000c090f7211 */ /* 0x000fe400078e10ff */
[----:B------:R-:W-:Y:S01]  /*0270*/  IADD3.X R23, PT, PT, RZ, RZ, RZ, P0, !PT ;  /* 0x000000ffff177210 */ /* 0x000fe200007fe4ff */
[----:B---3--:R-:W-:-:S07]  /*0280*/  IMAD R14, R10, 0x84, R13 ;  /* 0x000000840a0e7824 */ /* 0x008fce00078e020d */
.L_x_1:
[----:B0-----:R-:W-:Y:S01]  /*0290*/  ISETP.GE.AND P0, PT, R8, UR6, PT ;  /* 0x0000000608007c0c */ /* 0x001fe2000bf06270 */
[----:B------:R-:W-:Y:S01]  /*02a0*/  USHF.R.S32.HI UR7, URZ, 0x1f, UR4 ;  /* 0x0000001fff077899 */ /* 0x000fe20008011404 */
[----:B------:R-:W-:Y:S02]  /*02b0*/  ISETP.GE.OR P2, PT, R9, UR10, P1 ;  /* 0x0000000a09007c0c */ /* 0x000fe40008f46670 */
[----:B------:R-:W-:Y:S02]  /*02c0*/  ISETP.GE.OR P0, PT, R10, UR10, P0 ;  /* 0x0000000a0a007c0c */ /* 0x000fe40008706670 */
[----:B------:R-:W-:-:S09]  /*02d0*/  MOV R16, RZ ;  /* 0x000000ff00107202 */ /* 0x000fd20000000f00 */
[----:B------:R-:W2:Y:S02]  /*02e0*/  @!P2 LDG.E R16, desc[UR8][R6.64] ;  /* 0x000000080610a981 */ /* 0x000ea4000c1e1900 */
[----:B------:R-:W0:Y:S01]  /*02f0*/  @!P0 LDC.64 R4, c[0x0][0x388] ;  /* 0x0000e200ff048b82 */ /* 0x000e220000000a00 */
[----:B------:R-:W-:-:S04]  /*0300*/  @!P0 IADD3 R18, P3, PT, R11, UR4, RZ ;  /* 0x000000040b128c10 */ /* 0x000fc8000ff7e0ff */
[----:B------:R-:W-:Y:S02]  /*0310*/  @!P0 IADD3.X R19, PT, PT, R23, UR7, RZ, P3, !PT ;  /* 0x0000000717138c10 */ /* 0x000fe40009ffe4ff */
[----:B0-----:R-:W-:-:S04]  /*0320*/  @!P0 LEA R4, P3, R18, R4, 0x2 ;  /* 0x0000000412048211 */ /* 0x001fc800078610ff */
[----:B------:R-:W-:Y:S01]  /*0330*/  @!P0 LEA.HI.X R5, R18, R5, R19, 0x2, P3 ;  /* 0x0000000512058211 */ /* 0x000fe200018f1413 */
[----:B------:R-:W-:-:S06]  /*0340*/  HFMA2 R19, -RZ, RZ, 0, 0 ;  /* 0x00000000ff137431 */ /* 0x000fcc00000001ff */
[----:B------:R-:W3:Y:S04]  /*0350*/  @!P0 LDG.E R19, desc[UR8][R4.64] ;  /* 0x0000000804138981 */ /* 0x000ee8000c1e1900 */
[----:B--2---:R-:W-:Y:S04]  /*0360*/  STS [R15], R16 ;  /* 0x000000100f007388 */ /* 0x004fe80000000800 */
[----:B---3--:R-:W-:Y:S01]  /*0370*/  STS [R14], R19 ;  /* 0x000000130e007388 */ /* 0x008fe20000000800 */
[----:B------:R-:W-:Y:S06]  /*0380*/  BAR.SYNC.DEFER_BLOCKING 0x0 ;  /* 0x0000000000007b1d */ /* 0x000fec0000010000 */
[----:B------:R-:W-:Y:S04]  /*0390*/  LDS R18, [R12] ;  /* 0x000000000c127984 */ /* 0x000fe80000000800 */
[----:B------:R-:W0:Y:S04]  /*03a0*/  LDS R24, [R13] ;  /* 0x000000000d187984 */ /* 0x000e280000000800 */
[----:B------:R-:W-:Y:S04]  /*03b0*/  LDS R27, [R12+0x4] ;  /* 0x000004000c1b7984 */ /* 0x000fe80000000800 */
[----:B------:R-:W1:Y:S04]  /*03c0*/  LDS R26, [R13+0x84] ;  /* 0x000084000d1a7984 */ /* 0x000e680000000800 */
[----:B------:R-:W-:Y:S04]  /*03d0*/  LDS R20, [R12+0x8] ;  /* 0x000008000c147984 */ /* 0x000fe80000000800 */
[----:B------:R-:W2:Y:S04]  /*03e0*/  LDS R21, [R13+0x108] ;  /* 0x000108000d157984 */ /* 0x000ea80000000800 */
[----:B------:R-:W-:Y:S04]  /*03f0*/  LDS R25, [R12+0xc] ;  /* 0x00000c000c197984 */ /* 0x000fe80000000800 */
[----:B------:R-:W3:Y:S04]  /*0400*/  LDS R22, [R13+0x18c] ;  /* 0x00018c000d167984 */ /* 0x000ee80000000800 */
[----:B------:R-:W-:Y:S04]  /*0410*/  LDS R4, [R12+0x10] ;  /* 0x000010000c047984 */ /* 0x000fe80000000800 */
[----:B------:R-:W4:Y:S04]  /*0420*/  LDS R5, [R13+0x210] ;  /* 0x000210000d057984 */ /* 0x000f280000000800 */
[----:B------:R-:W-:Y:S01]  /*0430*/  LDS R16, [R12+0x14] ;  /* 0x000014000c107984 */ /* 0x000fe20000000800 */
[----:B0-----:R-:W-:-:S03]  /*0440*/  FFMA R18, R18, R24, R17 ;  /* 0x0000001812127223 */ /* 0x001fc60000000011 */
[----:B------:R-:W-:Y:S04]  /*0450*/  LDS R19, [R13+0x318] ;  /* 0x000318000d137984 */ /* 0x000fe80000000800 */
[----:B------:R-:W0:Y:S01]  /*0460*/  LDS R17, [R13+0x294] ;  /* 0x000294000d117984 */ /* 0x000e220000000800 */
[----:B-1----:R-:W-:-:S03]  /*0470*/  FFMA R27, R27, R26, R18 ;  /* 0x0000001a1b1b7223 */ /* 0x002fc60000000012 */
[----:B------:R-:W1:Y:S01]  /*0480*/  LDS R18, [R12+0x18] ;  /* 0x000018000c127984 */ /* 0x000e620000000800 */
[----:B--2---:R-:W-:-:S03]  /*0490*/  FFMA R24, R20, R21, R27 ;  /* 0x0000001514187223 */ /* 0x004fc6000000001b */
[----:B------:R-:W-:Y:S04]  /*04a0*/  LDS R20, [R12+0x1c] ;  /* 0x00001c000c147984 */ /* 0x000fe80000000800 */
[----:B------:R-:W2:Y:S01]  /*04b0*/  LDS R21, [R13+0x39c] ;  /* 0x00039c000d157984 */ /* 0x000ea20000000800 */
[----:B---3--:R-:W-:-:S03]  /*04c0*/  FFMA R27, R25, R22, R24 ;  /* 0x00000016191b7223 */ /* 0x008fc60000000018 */
[----:B------:R-:W-:Y:S04]  /*04d0*/  LDS R22, [R12+0x20] ;  /* 0x000020000c167984 */ /* 0x000fe80000000800 */
[----:B------:R-:W3:Y:S01]  /*04e0*/  LDS R25, [R13+0x420] ;  /* 0x000420000d197984 */ /* 0x000ee20000000800 */
[----:B----4-:R-:W-:-:S03]  /*04f0*/  FFMA R27, R4, R5, R27 ;  /* 0x00000005041b7223 */ /* 0x010fc6000000001b */
[----:B------:R-:W-:Y:S04]  /*0500*/  LDS R4, [R12+0x24] ;  /* 0x000024000c047984 */ /* 0x000fe80000000800 */
[----:B------:R-:W4:Y:S01]  /*0510*/  LDS R5, [R13+0x4a4] ;  /* 0x0004a4000d057984 */ /* 0x000f220000000800 */
[----:B0-----:R-:W-:-:S03]  /*0520*/  FFMA R27, R16, R17, R27 ;  /* 0x00000011101b7223 */ /* 0x001fc6000000001b */
[----:B------:R-:W-:Y:S04]  /*0530*/  LDS R16, [R12+0x28] ;  /* 0x000028000c107984 */ /* 0x000fe80000000800 */
[----:B------:R-:W0:Y:S01]  /*0540*/  LDS R17, [R13+0x528] ;  /* 0x000528000d117984 */ /* 0x000e220000000800 */
[----:B-1----:R-:W-:-:S03]  /*0550*/  FFMA R27, R18, R19, R27 ;  /* 0x00000013121b7223 */ /* 0x002fc6000000001b */
[----:B------:R-:W-:Y:S04]  /*0560*/  LDS R18, [R12+0x2c] ;  /* 0x00002c000c127984 */ /* 0x000fe80000000800 */
        /* <DEDUP_REMOVED lines=61> */
[----:B------:R-:W-:Y:S01]  /*0940*/  UIADD3 UR5, UPT, UPT, UR5, 0x20, URZ ;  /* 0x0000002005057890 */ /* 0x000fe2000fffe0ff */
[----:B--2---:R-:W-:-:S03]  /*0950*/  FFMA R21, R21, R20, R18 ;  /* 0x0000001415157223 */ /* 0x004fc60000000012 */
[----:B------:R-:W-:Y:S01]  /*0960*/  UISETP.GE.AND UP0, UPT, UR5, UR10, UPT ;  /* 0x0000000a0500728c */ /* 0x000fe2000bf06270 */
[----:B---3--:R-:W-:Y:S01]  /*0970*/  FFMA R21, R22, R25, R21 ;  /* 0x0000001916157223 */ /* 0x008fe20000000015 */
[----:B------:R-:W-:Y:S01]  /*0980*/  BAR.SYNC.DEFER_BLOCKING 0x0 ;  /* 0x0000000000007b1d */ /* 0x000fe20000010000 */
[----:B------:R-:W-:Y:S02]  /*0990*/  IADD3 R6, P0, PT, R6, 0x80, RZ ;  /* 0x0000008006067810 */ /* 0x000fe40007f1e0ff */
[----:B----4-:R-:W-:Y:S01]  /*09a0*/  FFMA R5, R4, R5, R21 ;  /* 0x0000000504057223 */ /* 0x010fe20000000015 */
[----:B------:R-:W-:Y:S02]  /*09b0*/  IADD3 R9, PT, PT, R9, 0x20, RZ ;  /* 0x0000002009097810 */ /* 0x000fe40007ffe0ff */
[----:B------:R-:W-:Y:S02]  /*09c0*/  IADD3 R10, PT, PT, R10, 0x20, RZ ;  /* 0x000000200a0a7810 */ /* 0x000fe40007ffe0ff */
[----:B------:R-:W-:Y:S01]  /*09d0*/  IADD3.X R7, PT, PT, RZ, R7, RZ, P0, !PT ;  /* 0x00000007ff077210 */ /* 0x000fe200007fe4ff */
[----:B------:R-:W-:Y:S01]  /*09e0*/  ULEA UR4, UR6, UR4, 0x5 ;  /* 0x0000000406047291 */ /* 0x000fe2000f8e28ff */
[----:B0-----:R-:W-:-:S04]  /*09f0*/  FFMA R17, R16, R17, R5 ;  /* 0x0000001110117223 */ /* 0x001fc80000000005 */
[----:B-1----:R-:W-:Y:S01]  /*0a00*/  FFMA R17, R24, R19, R17 ;  /* 0x0000001318117223 */ /* 0x002fe20000000011 */
[----:B------:R-:W-:Y:S06]  /*0a10*/  BRA.U !UP0, `(.L_x_1) ;  /* 0xfffffff9081c7547 */ /* 0x000fec000b83ffff */
.L_x_0:
[----:B------:R-:W0:Y:S01]  /*0a20*/  LDCU UR4, c[0x0][0x398] ;  /* 0x00007300ff0477ac */ /* 0x000e220008000800 */
[----:B------:R-:W-:-:S04]  /*0a30*/  ISETP.GE.AND P0, PT, R8, UR6, PT ;  /* 0x0000000608007c0c */ /* 0x000fc8000bf06270 */
[----:B0-----:R-:W-:-:S13]  /*0a40*/  ISETP.GE.OR P0, PT, R0, UR4, P0 ;  /* 0x0000000400007c0c */ /* 0x001fda0008706670 */
[----:B------:R-:W-:Y:S05]  /*0a50*/  @P0 EXIT ;  /* 0x000000000000094d */ /* 0x000fea0003800000 */
[----:B------:R-:W-:Y:S01]  /*0a60*/  STG.E desc[UR8][R2.64], R17 ;  /* 0x0000001102007986 */ /* 0x000fe2000c101908 */
[----:B------:R-:W-:Y:S05]  /*0a70*/  EXIT ;  /* 0x000000000000794d */ /* 0x000fea0003800000 */
.L_x_2:
[----:B------:R-:W-:-:S00]  /*0a80*/  BRA `(.L_x_2) ;  /* 0xfffffffc00fc7947 */ /* 0x000fc0000383ffff */
[----:B------:R-:W-:-:S00]  /*0a90*/  NOP ;  /* 0x0000000000007918 */ /* 0x000fc00000000000 */
        /* <DEDUP_REMOVED lines=14> */
.L_x_3:


//--------------------- .nv.shared._Z18matrixMulSharedMemPfS_S_iii --------------------------
	.section	.nv.shared._Z18matrixMulSharedMemPfS_S_iii,"aw",@nobits
	.sectionflags	@""
	.align	4
.nv.shared._Z18matrixMulSharedMemPfS_S_iii:
	.zero		9472


//--------------------- .nv.shared.reserved.0     --------------------------
	.section	.nv.shared.reserved.0,"aw",@nobits
	.weak		__nv_reservedSMEM_offset_0_alias
	.size		__nv_reservedSMEM_offset_0_alias, 0, 64
	.other		__nv_reservedSMEM_offset_0_alias,@"STO_CUDA_RESERVED_SHARED STV_DEFAULT"
__nv_reservedSMEM_offset_0_alias:
	.zero		0
	.zero		64


//--------------------- .nv.constant0._Z18matrixMulSharedMemPfS_S_iii --------------------------
	.section	.nv.constant0._Z18matrixMulSharedMemPfS_S_iii,"a",@progbits
	.sectionflags	@""
	.align	4
.nv.constant0._Z18matrixMulSharedMemPfS_S_iii:
	.zero		932


//--------------------- SYMBOLS --------------------------

	.type		.nv.reservedSmem.offset0,@object
	.size		.nv.reservedSmem.offset0,0x4
	.type		.nv.reservedSmem.cap,@object
	.size		.nv.reservedSmem.cap,0x4
